//
// Generated by NVIDIA NVVM Compiler
//
// Compiler Build ID: CL-36424714
// Cuda compilation tools, release 13.0, V13.0.88
// Based on NVVM 20.0.0
//

.version 9.0
.target sm_100
.address_size 64

	// .globl	_Z18fill_matrix_kernelPiiii

.visible .entry _Z18fill_matrix_kernelPiiii(
	.param .u64 .ptr .align 1 _Z18fill_matrix_kernelPiiii_param_0,
	.param .u32 _Z18fill_matrix_kernelPiiii_param_1,
	.param .u32 _Z18fill_matrix_kernelPiiii_param_2,
	.param .u32 _Z18fill_matrix_kernelPiiii_param_3
)
{
	.reg .pred 	%p<2>;
	.reg .b32 	%r<15>;
	.reg .b64 	%rd<5>;

	ld.param.u64 	%rd1, [_Z18fill_matrix_kernelPiiii_param_0];
	ld.param.u32 	%r3, [_Z18fill_matrix_kernelPiiii_param_2];
	ld.param.u32 	%r4, [_Z18fill_matrix_kernelPiiii_param_3];
	mov.u32 	%r5, %ctaid.y;
	mov.u32 	%r6, %ntid.y;
	mov.u32 	%r7, %tid.y;
	mad.lo.s32 	%r1, %r5, %r6, %r7;
	mov.u32 	%r8, %ctaid.x;
	mov.u32 	%r9, %ntid.x;
	mov.u32 	%r10, %tid.x;
	mad.lo.s32 	%r2, %r8, %r9, %r10;
	add.s32 	%r11, %r1, -129;
	add.s32 	%r12, %r2, -129;
	max.u32 	%r13, %r11, %r12;
	setp.gt.u32 	%p1, %r13, 894;
	@%p1 bra 	$L__BB0_2;
	cvta.to.global.u64 	%rd2, %rd1;
	mad.lo.s32 	%r14, %r3, %r1, %r2;
	mul.wide.s32 	%rd3, %r14, 4;
	add.s64 	%rd4, %rd2, %rd3;
	st.global.u32 	[%rd4], %r4;
$L__BB0_2:
	ret;

}


// ===== COMPILED SASS (sm_100) =====

	.target	sm_100

	.elftype	@"ET_EXEC"


//--------------------- .note.nv.tkinfo           --------------------------
	.section	.note.nv.tkinfo,"",@"SHT_NOTE"
	.sectionflags	@"SHF_NOTE_NV_TKINFO"
	.tkinfo
        /*0018*/ 	.word	0x00000002
        /*0030*/ 	.string	""
        /*0030*/ 	.string	"ptxas"
        /*0030*/ 	.string	"Cuda compilation tools, release 13.0, V13.0.88"
        /*0030*/ 	.string	"Build cuda_13.0.r13.0/compiler.36424714_0"
        /*0030*/ 	.string	"-arch sm_100 -m 64 "



//--------------------- .note.nv.cuinfo           --------------------------
	.section	.note.nv.cuinfo,"",@"SHT_NOTE"
	.sectionflags	@"SHF_NOTE_NV_CUINFO"
        /*0018*/ 	.short	0x0002
        /*001a*/ 	.short	0x0064
        /*001c*/ 	.short	0x0082
	.zero		2


//--------------------- .nv.info                  --------------------------
	.section	.nv.info,"",@"SHT_CUDA_INFO"
	.align	4


	//----- nvinfo : EIATTR_REGCOUNT
	.align		4
        /*0000*/ 	.byte	0x04, 0x2f
        /*0002*/ 	.short	(.L_1 - .L_0)
	.align		4
.L_0:
        /*0004*/ 	.word	index@(_Z18fill_matrix_kernelPiiii)
        /*0008*/ 	.word	0x0000000a


	//----- nvinfo : EIATTR_FRAME_SIZE
	.align		4
.L_1:
        /*000c*/ 	.byte	0x04, 0x11
        /*000e*/ 	.short	(.L_3 - .L_2)
	.align		4
.L_2:
        /*0010*/ 	.word	index@(_Z18fill_matrix_kernelPiiii)
        /*0014*/ 	.word	0x00000000


	//----- nvinfo : EIATTR_MIN_STACK_SIZE
	.align		4
.L_3:
        /*0018*/ 	.byte	0x04, 0x12
        /*001a*/ 	.short	(.L_5 - .L_4)
	.align		4
.L_4:
        /*001c*/ 	.word	index@(_Z18fill_matrix_kernelPiiii)
        /*0020*/ 	.word	0x00000000
.L_5:


//--------------------- .nv.compat                --------------------------
	.section	.nv.compat,"",@"SHT_CUDA_COMPAT_INFO"
	.align	4
        /*0000*/ 	.byte	0x02, 0x09, 0x00, 0x00, 0x02, 0x02, 0x01, 0x00, 0x02, 0x05, 0x05, 0x00, 0x03, 0x07, 0x01, 0x01
        /*0010*/ 	.byte	0x02, 0x03, 0x00, 0x00, 0x02, 0x06, 0x01, 0x00, 0x04, 0x0b, 0x08, 0x00, 0x09, 0x00, 0x00, 0x00
        /*0020*/ 	.byte	0x00, 0x00, 0x00, 0x00


//--------------------- .nv.info._Z18fill_matrix_kernelPiiii --------------------------
	.section	.nv.info._Z18fill_matrix_kernelPiiii,"",@"SHT_CUDA_INFO"
	.sectionflags	@""
	.align	4


	//----- nvinfo : EIATTR_CUDA_API_VERSION
	.align		4
        /*0000*/ 	.byte	0x04, 0x37
        /*0002*/ 	.short	(.L_7 - .L_6)
.L_6:
        /*0004*/ 	.word	0x00000082


	//----- nvinfo : EIATTR_KPARAM_INFO
	.align		4
.L_7:
        /*0008*/ 	.byte	0x04, 0x17
        /*000a*/ 	.short	(.L_9 - .L_8)
.L_8:
        /*000c*/ 	.word	0x00000000
        /*0010*/ 	.short	0x0003
        /*0012*/ 	.short	0x0010
        /*0014*/ 	.byte	0x00, 0xf0, 0x11, 0x00


	//----- nvinfo : EIATTR_KPARAM_INFO
	.align		4
.L_9:
        /*0018*/ 	.byte	0x04, 0x17
        /*001a*/ 	.short	(.L_11 - .L_10)
.L_10:
        /*001c*/ 	.word	0x00000000
        /*0020*/ 	.short	0x0002
        /*0022*/ 	.short	0x000c
        /*0024*/ 	.byte	0x00, 0xf0, 0x11, 0x00


	//----- nvinfo : EIATTR_KPARAM_INFO
	.align		4
.L_11:
        /*0028*/ 	.byte	0x04, 0x17
        /*002a*/ 	.short	(.L_13 - .L_12)
.L_12:
        /*002c*/ 	.word	0x00000000
        /*0030*/ 	.short	0x0001
        /*0032*/ 	.short	0x0008
        /*0034*/ 	.byte	0x00, 0xf0, 0x11, 0x00


	//----- nvinfo : EIATTR_KPARAM_INFO
	.align		4
.L_13:
        /*0038*/ 	.byte	0x04, 0x17
        /*003a*/ 	.short	(.L_15 - .L_14)
.L_14:
        /*003c*/ 	.word	0x00000000
        /*0040*/ 	.short	0x0000
        /*0042*/ 	.short	0x0000
        /*0044*/ 	.byte	0x00, 0xf5, 0x21, 0x00


	//----- nvinfo : EIATTR_SPARSE_MMA_MASK
	.align		4
.L_15:
        /*0048*/ 	.byte	0x03, 0x50
        /*004a*/ 	.short	0x0000


	//----- nvinfo : EIATTR_MAXREG_COUNT
	.align		4
        /*004c*/ 	.byte	0x03, 0x1b
        /*004e*/ 	.short	0x00ff


	//----- nvinfo : EIATTR_MERCURY_ISA_VERSION
	.align		4
        /*0050*/ 	.byte	0x03, 0x5f
        /*0052*/ 	.short	0x0101


	//----- nvinfo : EIATTR_VRC_CTA_INIT_COUNT
	.align		4
        /*0054*/ 	.byte	0x02, 0x4a
	.zero		1
	.zero		1


	//----- nvinfo : EIATTR_EXIT_INSTR_OFFSETS
	.align		4
        /*0058*/ 	.byte	0x04, 0x1c
        /*005a*/ 	.short	(.L_17 - .L_16)


	//   ....[0]....
.L_16:
        /*005c*/ 	.word	0x000000c0


	//   ....[1]....
        /*0060*/ 	.word	0x00000140


	//----- nvinfo : EIATTR_CBANK_PARAM_SIZE
	.align		4
.L_17:
        /*0064*/ 	.byte	0x03, 0x19
        /*0066*/ 	.short	0x0014


	//----- nvinfo : EIATTR_PARAM_CBANK
	.align		4
        /*0068*/ 	.byte	0x04, 0x0a
        /*006a*/ 	.short	(.L_19 - .L_18)
	.align		4
.L_18:
        /*006c*/ 	.word	index@(.nv.constant0._Z18fill_matrix_kernelPiiii)
        /*0070*/ 	.short	0x0380
        /*0072*/ 	.short	0x0014


	//----- nvinfo : EIATTR_SW_WAR
	.align		4
.L_19:
        /*0074*/ 	.byte	0x04, 0x36
        /*0076*/ 	.short	(.L_21 - .L_20)
.L_20:
        /*0078*/ 	.word	0x00000008
.L_21:


//--------------------- .nv.callgraph             --------------------------
	.section	.nv.callgraph,"",@"SHT_CUDA_CALLGRAPH"
	.align	4
	.sectionentsize	8
	.align		4
        /*0000*/ 	.word	0x00000000
	.align		4
        /*0004*/ 	.word	0xffffffff
	.align		4
        /*0008*/ 	.word	0x00000000
	.align		4
        /*000c*/ 	.word	0xfffffffe
	.align		4
        /*0010*/ 	.word	0x00000000
	.align		4
        /*0014*/ 	.word	0xfffffffd
	.align		4
        /*0018*/ 	.word	0x00000000
	.align		4
        /*001c*/ 	.word	0xfffffffc


//--------------------- .text._Z18fill_matrix_kernelPiiii --------------------------
	.section	.text._Z18fill_matrix_kernelPiiii,"ax",@progbits
	.align	128
        .global         _Z18fill_matrix_kernelPiiii
        .type           _Z18fill_matrix_kernelPiiii,@function
        .size           _Z18fill_matrix_kernelPiiii,(.L_x_1 - _Z18fill_matrix_kernelPiiii)
        .other          _Z18fill_matrix_kernelPiiii,@"STO_CUDA_ENTRY STV_DEFAULT"
_Z18fill_matrix_kernelPiiii:
.text._Z18fill_matrix_kernelPiiii:
[----:B------:R-:W-:Y:S01]  /*0000*/  LDC R1, c[0x0][0x37c] ;  /* 0x0000df00ff017b82 */ /* 0x000fe20000000800 */
[----:B------:R-:W0:Y:S07]  /*0010*/  S2R R2, SR_TID.X ;  /* 0x0000000000027919 */ /* 0x000e2e0000002100 */
[----:B------:R-:W1:Y:S01]  /*0020*/  LDC R0, c[0x0][0x364] ;  /* 0x0000d900ff007b82 */ /* 0x000e620000000800 */
[----:B------:R-:W1:Y:S07]  /*0030*/  S2R R3, SR_TID.Y ;  /* 0x0000000000037919 */ /* 0x000e6e0000002200 */
[----:B------:R-:W0:Y:S08]  /*0040*/  S2UR UR5, SR_CTAID.X ;  /* 0x00000000000579c3 */ /* 0x000e300000002500 */
[----:B------:R-:W0:Y:S08]  /*0050*/  LDC R5, c[0x0][0x360] ;  /* 0x0000d800ff057b82 */ /* 0x000e300000000800 */
[----:B------:R-:W1:Y:S01]  /*0060*/  S2UR UR4, SR_CTAID.Y ;  /* 0x00000000000479c3 */ /* 0x000e620000002600 */
[----:B0-----:R-:W-:-:S02]  /*0070*/  IMAD R5, R5, UR5, R2 ;  /* 0x0000000505057c24 */ /* 0x001fc4000f8e0202 */
[----:B-1----:R-:W-:-:S03]  /*0080*/  IMAD R0, R0, UR4, R3 ;  /* 0x0000000400007c24 */ /* 0x002fc6000f8e0203 */
[----:B------:R-:W-:-:S04]  /*0090*/  IADD3 R3, PT, PT, R5, -0x81, RZ ;  /* 0xffffff7f05037810 */ /* 0x000fc80007ffe0ff */
[----:B------:R-:W-:-:S04]  /*00a0*/  VIADDMNMX.U32 R3, R0, 0xffffff7f, R3, !PT ;  /* 0xffffff7f00037846 */ /* 0x000fc80007800003 */
[----:B------:R-:W-:-:S13]  /*00b0*/  ISETP.GT.U32.AND P0, PT, R3, 0x37e, PT ;  /* 0x0000037e0300780c */ /* 0x000fda0003f04070 */
[----:B------:R-:W-:Y:S05]  /*00c0*/  @P0 EXIT ;  /* 0x000000000000094d */ /* 0x000fea0003800000 */
[----:B------:R-:W0:Y:S01]  /*00d0*/  LDC.64 R2, c[0x0][0x380] ;  /* 0x0000e000ff027b82 */ /* 0x000e220000000a00 */
[----:B------:R-:W1:Y:S01]  /*00e0*/  LDCU UR6, c[0x0][0x38c] ;  /* 0x00007180ff0677ac */ /* 0x000e620008000800 */
[----:B------:R-:W2:Y:S06]  /*00f0*/  LDCU.64 UR4, c[0x0][0x358] ;  /* 0x00006b00ff0477ac */ /* 0x000eac0008000a00 */
[----:B------:R-:W2:Y:S01]  /*0100*/  LDC R7, c[0x0][0x390] ;  /* 0x0000e400ff077b82 */ /* 0x000ea20000000800 */
[----:B-1----:R-:W-:-:S04]  /*0110*/  IMAD R5, R0, UR6, R5 ;  /* 0x0000000600057c24 */ /* 0x002fc8000f8e0205 */
[----:B0-----:R-:W-:-:S05]  /*0120*/  IMAD.WIDE R2, R5, 0x4, R2 ;  /* 0x0000000405027825 */ /* 0x001fca00078e0202 */
[----:B--2---:R-:W-:Y:S01]  /*0130*/  STG.E desc[UR4][R2.64], R7 ;  /* 0x0000000702007986 */ /* 0x004fe2000c101904 */
[----:B------:R-:W-:Y:S05]  /*0140*/  EXIT ;  /* 0x000000000000794d */ /* 0x000fea0003800000 */
.L_x_0:
[----:B------:R-:W-:-:S00]  /*0150*/  BRA `(.L_x_0) ;  /* 0xfffffffc00fc7947 */ /* 0x000fc0000383ffff */
[----:B------:R-:W-:-:S00]  /*0160*/  NOP ;  /* 0x0000000000007918 */ /* 0x000fc00000000000 */
        /* <DEDUP_REMOVED lines=9> */
.L_x_1:


//--------------------- .nv.shared.reserved.0     --------------------------
	.section	.nv.shared.reserved.0,"aw",@nobits
	.weak		__nv_reservedSMEM_offset_0_alias
	.size		__nv_reservedSMEM_offset_0_alias, 0, 64
	.other		__nv_reservedSMEM_offset_0_alias,@"STO_CUDA_RESERVED_SHARED STV_DEFAULT"
__nv_reservedSMEM_offset_0_alias:
	.zero		0
	.zero		64


//--------------------- .nv.constant0._Z18fill_matrix_kernelPiiii --------------------------
	.section	.nv.constant0._Z18fill_matrix_kernelPiiii,"a",@progbits
	.sectionflags	@""
	.align	4
.nv.constant0._Z18fill_matrix_kernelPiiii:
	.zero		916


//--------------------- SYMBOLS --------------------------

	.type		.nv.reservedSmem.offset0,@object
	.size		.nv.reservedSmem.offset0,0x4
